//
// Generated by NVIDIA NVVM Compiler
//
// Compiler Build ID: CL-36424714
// Cuda compilation tools, release 13.0, V13.0.88
// Based on NVVM 20.0.0
//

.version 9.0
.target sm_100
.address_size 64

	// .globl	_Z6squarePlmm

.visible .entry _Z6squarePlmm(
	.param .u64 .ptr .align 1 _Z6squarePlmm_param_0,
	.param .u64 _Z6squarePlmm_param_1,
	.param .u64 _Z6squarePlmm_param_2
)
{
	.reg .pred 	%p<5>;
	.reg .b32 	%r<13>;
	.reg .b64 	%rd<21>;

	ld.param.u64 	%rd11, [_Z6squarePlmm_param_0];
	ld.param.u64 	%rd12, [_Z6squarePlmm_param_1];
	ld.param.u64 	%rd13, [_Z6squarePlmm_param_2];
	mov.u32 	%r3, %tid.x;
	mov.u32 	%r4, %ntid.x;
	mov.u32 	%r5, %ctaid.x;
	mad.lo.s32 	%r6, %r4, %r5, %r3;
	cvt.u64.u32 	%rd19, %r6;
	mov.u32 	%r7, %tid.y;
	mov.u32 	%r1, %ntid.y;
	mov.u32 	%r8, %ctaid.y;
	mad.lo.s32 	%r9, %r1, %r8, %r7;
	cvt.u64.u32 	%rd2, %r9;
	mov.u32 	%r10, %nctaid.x;
	mul.lo.s32 	%r2, %r10, %r4;
	setp.le.u64 	%p1, %rd12, %rd19;
	@%p1 bra 	$L__BB0_6;
	mov.u32 	%r11, %nctaid.y;
	mul.lo.s32 	%r12, %r11, %r1;
	cvt.u64.u32 	%rd3, %r12;
	cvt.u64.u32 	%rd4, %r2;
	cvta.to.global.u64 	%rd5, %rd11;
$L__BB0_2:
	setp.le.u64 	%p2, %rd13, %rd2;
	@%p2 bra 	$L__BB0_5;
	mul.lo.s64 	%rd7, %rd19, %rd13;
	mov.u64 	%rd20, %rd2;
$L__BB0_4:
	add.s64 	%rd14, %rd20, %rd7;
	shl.b64 	%rd15, %rd14, 3;
	add.s64 	%rd16, %rd5, %rd15;
	ld.global.u64 	%rd17, [%rd16];
	mul.lo.s64 	%rd18, %rd17, %rd17;
	st.global.u64 	[%rd16], %rd18;
	add.s64 	%rd20, %rd20, %rd3;
	setp.lt.u64 	%p3, %rd20, %rd13;
	@%p3 bra 	$L__BB0_4;
$L__BB0_5:
	add.s64 	%rd19, %rd19, %rd4;
	setp.lt.u64 	%p4, %rd19, %rd12;
	@%p4 bra 	$L__BB0_2;
$L__BB0_6:
	ret;

}


// ===== COMPILED SASS (sm_100) =====

	.target	sm_100

	.elftype	@"ET_EXEC"


//--------------------- .note.nv.tkinfo           --------------------------
	.section	.note.nv.tkinfo,"",@"SHT_NOTE"
	.sectionflags	@"SHF_NOTE_NV_TKINFO"
	.tkinfo
        /*0018*/ 	.word	0x00000002
        /*0030*/ 	.string	""
        /*0030*/ 	.string	"ptxas"
        /*0030*/ 	.string	"Cuda compilation tools, release 13.0, V13.0.88"
        /*0030*/ 	.string	"Build cuda_13.0.r13.0/compiler.36424714_0"
        /*0030*/ 	.string	"-arch sm_100 -m 64 "



//--------------------- .note.nv.cuinfo           --------------------------
	.section	.note.nv.cuinfo,"",@"SHT_NOTE"
	.sectionflags	@"SHF_NOTE_NV_CUINFO"
        /*0018*/ 	.short	0x0002
        /*001a*/ 	.short	0x0064
        /*001c*/ 	.short	0x0082
	.zero		2


//--------------------- .nv.info                  --------------------------
	.section	.nv.info,"",@"SHT_CUDA_INFO"
	.align	4


	//----- nvinfo : EIATTR_REGCOUNT
	.align		4
        /*0000*/ 	.byte	0x04, 0x2f
        /*0002*/ 	.short	(.L_1 - .L_0)
	.align		4
.L_0:
        /*0004*/ 	.word	index@(_Z6squarePlmm)
        /*0008*/ 	.word	0x00000016


	//----- nvinfo : EIATTR_FRAME_SIZE
	.align		4
.L_1:
        /*000c*/ 	.byte	0x04, 0x11
        /*000e*/ 	.short	(.L_3 - .L_2)
	.align		4
.L_2:
        /*0010*/ 	.word	index@(_Z6squarePlmm)
        /*0014*/ 	.word	0x00000000


	//----- nvinfo : EIATTR_MIN_STACK_SIZE
	.align		4
.L_3:
        /*0018*/ 	.byte	0x04, 0x12
        /*001a*/ 	.short	(.L_5 - .L_4)
	.align		4
.L_4:
        /*001c*/ 	.word	index@(_Z6squarePlmm)
        /*0020*/ 	.word	0x00000000
.L_5:


//--------------------- .nv.compat                --------------------------
	.section	.nv.compat,"",@"SHT_CUDA_COMPAT_INFO"
	.align	4
        /*0000*/ 	.byte	0x02, 0x09, 0x00, 0x00, 0x02, 0x02, 0x01, 0x00, 0x02, 0x05, 0x05, 0x00, 0x03, 0x07, 0x01, 0x01
        /*0010*/ 	.byte	0x02, 0x03, 0x00, 0x00, 0x02, 0x06, 0x01, 0x00, 0x04, 0x0b, 0x08, 0x00, 0x09, 0x00, 0x00, 0x00
        /*0020*/ 	.byte	0x00, 0x00, 0x00, 0x00


//--------------------- .nv.info._Z6squarePlmm    --------------------------
	.section	.nv.info._Z6squarePlmm,"",@"SHT_CUDA_INFO"
	.sectionflags	@""
	.align	4


	//----- nvinfo : EIATTR_CUDA_API_VERSION
	.align		4
        /*0000*/ 	.byte	0x04, 0x37
        /*0002*/ 	.short	(.L_7 - .L_6)
.L_6:
        /*0004*/ 	.word	0x00000082


	//----- nvinfo : EIATTR_KPARAM_INFO
	.align		4
.L_7:
        /*0008*/ 	.byte	0x04, 0x17
        /*000a*/ 	.short	(.L_9 - .L_8)
.L_8:
        /*000c*/ 	.word	0x00000000
        /*0010*/ 	.short	0x0002
        /*0012*/ 	.short	0x0010
        /*0014*/ 	.byte	0x00, 0xf0, 0x21, 0x00


	//----- nvinfo : EIATTR_KPARAM_INFO
	.align		4
.L_9:
        /*0018*/ 	.byte	0x04, 0x17
        /*001a*/ 	.short	(.L_11 - .L_10)
.L_10:
        /*001c*/ 	.word	0x00000000
        /*0020*/ 	.short	0x0001
        /*0022*/ 	.short	0x0008
        /*0024*/ 	.byte	0x00, 0xf0, 0x21, 0x00


	//----- nvinfo : EIATTR_KPARAM_INFO
	.align		4
.L_11:
        /*0028*/ 	.byte	0x04, 0x17
        /*002a*/ 	.short	(.L_13 - .L_12)
.L_12:
        /*002c*/ 	.word	0x00000000
        /*0030*/ 	.short	0x0000
        /*0032*/ 	.short	0x0000
        /*0034*/ 	.byte	0x00, 0xf5, 0x21, 0x00


	//----- nvinfo : EIATTR_SPARSE_MMA_MASK
	.align		4
.L_13:
        /*0038*/ 	.byte	0x03, 0x50
        /*003a*/ 	.short	0x0000


	//----- nvinfo : EIATTR_MAXREG_COUNT
	.align		4
        /*003c*/ 	.byte	0x03, 0x1b
        /*003e*/ 	.short	0x00ff


	//----- nvinfo : EIATTR_MERCURY_ISA_VERSION
	.align		4
        /*0040*/ 	.byte	0x03, 0x5f
        /*0042*/ 	.short	0x0101


	//----- nvinfo : EIATTR_VRC_CTA_INIT_COUNT
	.align		4
        /*0044*/ 	.byte	0x02, 0x4a
	.zero		1
	.zero		1


	//----- nvinfo : EIATTR_EXIT_INSTR_OFFSETS
	.align		4
        /*0048*/ 	.byte	0x04, 0x1c
        /*004a*/ 	.short	(.L_15 - .L_14)


	//   ....[0]....
.L_14:
        /*004c*/ 	.word	0x000000e0


	//   ....[1]....
        /*0050*/ 	.word	0x00000360


	//----- nvinfo : EIATTR_CRS_STACK_SIZE
	.align		4
.L_15:
        /*0054*/ 	.byte	0x04, 0x1e
        /*0056*/ 	.short	(.L_17 - .L_16)
.L_16:
        /*0058*/ 	.word	0x00000000


	//----- nvinfo : EIATTR_CBANK_PARAM_SIZE
	.align		4
.L_17:
        /*005c*/ 	.byte	0x03, 0x19
        /*005e*/ 	.short	0x0018


	//----- nvinfo : EIATTR_PARAM_CBANK
	.align		4
        /*0060*/ 	.byte	0x04, 0x0a
        /*0062*/ 	.short	(.L_19 - .L_18)
	.align		4
.L_18:
        /*0064*/ 	.word	index@(.nv.constant0._Z6squarePlmm)
        /*0068*/ 	.short	0x0380
        /*006a*/ 	.short	0x0018


	//----- nvinfo : EIATTR_SW_WAR
	.align		4
.L_19:
        /*006c*/ 	.byte	0x04, 0x36
        /*006e*/ 	.short	(.L_21 - .L_20)
.L_20:
        /*0070*/ 	.word	0x00000008
.L_21:


//--------------------- .nv.callgraph             --------------------------
	.section	.nv.callgraph,"",@"SHT_CUDA_CALLGRAPH"
	.align	4
	.sectionentsize	8
	.align		4
        /*0000*/ 	.word	0x00000000
	.align		4
        /*0004*/ 	.word	0xffffffff
	.align		4
        /*0008*/ 	.word	0x00000000
	.align		4
        /*000c*/ 	.word	0xfffffffe
	.align		4
        /*0010*/ 	.word	0x00000000
	.align		4
        /*0014*/ 	.word	0xfffffffd
	.align		4
        /*0018*/ 	.word	0x00000000
	.align		4
        /*001c*/ 	.word	0xfffffffc


//--------------------- .text._Z6squarePlmm       --------------------------
	.section	.text._Z6squarePlmm,"ax",@progbits
	.align	128
        .global         _Z6squarePlmm
        .type           _Z6squarePlmm,@function
        .size           _Z6squarePlmm,(.L_x_5 - _Z6squarePlmm)
        .other          _Z6squarePlmm,@"STO_CUDA_ENTRY STV_DEFAULT"
_Z6squarePlmm:
.text._Z6squarePlmm:
[----:B------:R-:W-:Y:S01]  /*0000*/  LDC R1, c[0x0][0x37c] ;  /* 0x0000df00ff017b82 */ /* 0x000fe20000000800 */
[----:B------:R-:W0:Y:S01]  /*0010*/  S2R R0, SR_TID.X ;  /* 0x0000000000007919 */ /* 0x000e220000002100 */
[----:B------:R-:W0:Y:S01]  /*0020*/  LDCU UR4, c[0x0][0x360] ;  /* 0x00006c00ff0477ac */ /* 0x000e220008000800 */
[----:B------:R-:W0:Y:S01]  /*0030*/  S2R R3, SR_CTAID.X ;  /* 0x0000000000037919 */ /* 0x000e220000002500 */
[----:B------:R-:W1:Y:S01]  /*0040*/  LDCU.64 UR8, c[0x0][0x388] ;  /* 0x00007100ff0877ac */ /* 0x000e620008000a00 */
[----:B------:R-:W2:Y:S01]  /*0050*/  S2R R11, SR_TID.Y ;  /* 0x00000000000b7919 */ /* 0x000ea20000002200 */
[----:B------:R-:W2:Y:S01]  /*0060*/  LDCU UR5, c[0x0][0x364] ;  /* 0x00006c80ff0577ac */ /* 0x000ea20008000800 */
[----:B------:R-:W2:Y:S01]  /*0070*/  S2R R2, SR_CTAID.Y ;  /* 0x0000000000027919 */ /* 0x000ea20000002600 */
[----:B------:R-:W3:Y:S01]  /*0080*/  LDCU UR6, c[0x0][0x370] ;  /* 0x00006e00ff0677ac */ /* 0x000ee20008000800 */
[----:B0-----:R-:W-:Y:S01]  /*0090*/  IMAD R0, R3, UR4, R0 ;  /* 0x0000000403007c24 */ /* 0x001fe2000f8e0200 */
[----:B---3--:R-:W-:-:S04]  /*00a0*/  UIMAD UR4, UR4, UR6, URZ ;  /* 0x00000006040472a4 */ /* 0x008fc8000f8e02ff */
[----:B-1----:R-:W-:Y:S01]  /*00b0*/  ISETP.GE.U32.AND P0, PT, R0, UR8, PT ;  /* 0x0000000800007c0c */ /* 0x002fe2000bf06070 */
[----:B--2---:R-:W-:-:S03]  /*00c0*/  IMAD R11, R2, UR5, R11 ;  /* 0x00000005020b7c24 */ /* 0x004fc6000f8e020b */
[----:B------:R-:W-:-:S13]  /*00d0*/  ISETP.GE.U32.AND.EX P0, PT, RZ, UR9, PT, P0 ;  /* 0x00000009ff007c0c */ /* 0x000fda000bf06100 */
[----:B------:R-:W-:Y:S05]  /*00e0*/  @P0 EXIT ;  /* 0x000000000000094d */ /* 0x000fea0003800000 */
[----:B------:R-:W0:Y:S01]  /*00f0*/  LDCU UR6, c[0x0][0x374] ;  /* 0x00006e80ff0677ac */ /* 0x000e220008000800 */
[----:B------:R-:W-:Y:S02]  /*0100*/  IMAD.MOV.U32 R15, RZ, RZ, R0 ;  /* 0x000000ffff0f7224 */ /* 0x000fe400078e0000 */
[----:B------:R-:W-:Y:S01]  /*0110*/  IMAD.MOV.U32 R17, RZ, RZ, RZ ;  /* 0x000000ffff117224 */ /* 0x000fe200078e00ff */
[----:B------:R-:W1:Y:S01]  /*0120*/  LDCU.64 UR8, c[0x0][0x358] ;  /* 0x00006b00ff0877ac */ /* 0x000e620008000a00 */
[----:B------:R-:W2:Y:S01]  /*0130*/  LDCU.64 UR10, c[0x0][0x380] ;  /* 0x00007000ff0a77ac */ /* 0x000ea20008000a00 */
[----:B0-----:R-:W-:-:S12]  /*0140*/  UIMAD UR5, UR5, UR6, URZ ;  /* 0x00000006050572a4 */ /* 0x001fd8000f8e02ff */
.L_x_3:
[----:B0-----:R-:W0:Y:S01]  /*0150*/  LDC.64 R2, c[0x0][0x390] ;  /* 0x0000e400ff027b82 */ /* 0x001e220000000a00 */
[----:B------:R-:W-:Y:S01]  /*0160*/  BSSY.RECONVERGENT B0, `(.L_x_0) ;  /* 0x0000019000007945 */ /* 0x000fe20003800200 */
[----:B0-----:R-:W-:-:S04]  /*0170*/  ISETP.GE.U32.AND P0, PT, R11, R2, PT ;  /* 0x000000020b00720c */ /* 0x001fc80003f06070 */
[----:B------:R-:W-:-:S13]  /*0180*/  ISETP.GE.U32.AND.EX P0, PT, RZ, R3, PT, P0 ;  /* 0x00000003ff00720c */ /* 0x000fda0003f06100 */
[----:B------:R-:W-:Y:S05]  /*0190*/  @P0 BRA `(.L_x_1) ;  /* 0x0000000000540947 */ /* 0x000fea0003800000 */
[----:B------:R-:W-:Y:S01]  /*01a0*/  MOV R13, R11 ;  /* 0x0000000b000d7202 */ /* 0x000fe20000000f00 */
[----:B------:R-:W-:-:S07]  /*01b0*/  IMAD.MOV.U32 R0, RZ, RZ, RZ ;  /* 0x000000ffff007224 */ /* 0x000fce00078e00ff */
.L_x_2:
[----:B0-----:R-:W-:Y:S01]  /*01c0*/  MOV R5, R0 ;  /* 0x0000000000057202 */ /* 0x001fe20000000f00 */
[----:B------:R-:W-:Y:S02]  /*01d0*/  IMAD.MOV.U32 R4, RZ, RZ, R13 ;  /* 0x000000ffff047224 */ /* 0x000fe400078e000d */
[-C--:B------:R-:W-:Y:S02]  /*01e0*/  IMAD R8, R17, R2.reuse, RZ ;  /* 0x0000000211087224 */ /* 0x080fe400078e02ff */
[----:B------:R-:W-:-:S04]  /*01f0*/  IMAD.WIDE.U32 R6, R15, R2, R4 ;  /* 0x000000020f067225 */ /* 0x000fc800078e0004 */
[----:B------:R-:W-:Y:S01]  /*0200*/  IMAD R5, R15, R3, R8 ;  /* 0x000000030f057224 */ /* 0x000fe200078e0208 */
[----:B--2---:R-:W-:-:S03]  /*0210*/  LEA R4, P0, R6, UR10, 0x3 ;  /* 0x0000000a06047c11 */ /* 0x004fc6000f8018ff */
[----:B------:R-:W-:-:S05]  /*0220*/  IMAD.IADD R5, R7, 0x1, R5 ;  /* 0x0000000107057824 */ /* 0x000fca00078e0205 */
[----:B------:R-:W-:-:S05]  /*0230*/  LEA.HI.X R5, R6, UR11, R5, 0x3, P0 ;  /* 0x0000000b06057c11 */ /* 0x000fca00080f1c05 */
[----:B-1----:R-:W2:Y:S01]  /*0240*/  LDG.E.64 R6, desc[UR8][R4.64] ;  /* 0x0000000804067981 */ /* 0x002ea2000c1e1b00 */
[----:B------:R-:W-:-:S05]  /*0250*/  IADD3 R13, P0, PT, R13, UR5, RZ ;  /* 0x000000050d0d7c10 */ /* 0x000fca000ff1e0ff */
[----:B------:R-:W-:Y:S01]  /*0260*/  IMAD.X R0, RZ, RZ, R0, P0 ;  /* 0x000000ffff007224 */ /* 0x000fe200000e0600 */
[----:B------:R-:W-:-:S04]  /*0270*/  ISETP.GE.U32.AND P0, PT, R13, R2, PT ;  /* 0x000000020d00720c */ /* 0x000fc80003f06070 */
[----:B------:R-:W-:Y:S01]  /*0280*/  ISETP.GE.U32.AND.EX P0, PT, R0, R3, PT, P0 ;  /* 0x000000030000720c */ /* 0x000fe20003f06100 */
[-C--:B--2---:R-:W-:Y:S02]  /*0290*/  IMAD R19, R7, R6.reuse, RZ ;  /* 0x0000000607137224 */ /* 0x084fe400078e02ff */
[----:B------:R-:W-:-:S04]  /*02a0*/  IMAD.WIDE.U32 R8, R6, R6, RZ ;  /* 0x0000000606087225 */ /* 0x000fc800078e00ff */
[----:B------:R-:W-:-:S05]  /*02b0*/  IMAD R19, R6, R7, R19 ;  /* 0x0000000706137224 */ /* 0x000fca00078e0213 */
[----:B------:R-:W-:-:S05]  /*02c0*/  IADD3 R9, PT, PT, R9, R19, RZ ;  /* 0x0000001309097210 */ /* 0x000fca0007ffe0ff */
[----:B------:R0:W-:Y:S01]  /*02d0*/  STG.E.64 desc[UR8][R4.64], R8 ;  /* 0x0000000804007986 */ /* 0x0001e2000c101b08 */
[----:B------:R-:W-:Y:S05]  /*02e0*/  @!P0 BRA `(.L_x_2) ;  /* 0xfffffffc00b48947 */ /* 0x000fea000383ffff */
.L_x_1:
[----:B-12---:R-:W-:Y:S05]  /*02f0*/  BSYNC.RECONVERGENT B0 ;  /* 0x0000000000007941 */ /* 0x006fea0003800200 */
.L_x_0:
[----:B------:R-:W1:Y:S01]  /*0300*/  LDCU.64 UR6, c[0x0][0x388] ;  /* 0x00007100ff0677ac */ /* 0x000e620008000a00 */
[----:B------:R-:W-:-:S04]  /*0310*/  IADD3 R15, P0, PT, R15, UR4, RZ ;  /* 0x000000040f0f7c10 */ /* 0x000fc8000ff1e0ff */
[----:B------:R-:W-:Y:S02]  /*0320*/  IADD3.X R17, PT, PT, RZ, R17, RZ, P0, !PT ;  /* 0x00000011ff117210 */ /* 0x000fe400007fe4ff */
[----:B-1----:R-:W-:-:S04]  /*0330*/  ISETP.GE.U32.AND P0, PT, R15, UR6, PT ;  /* 0x000000060f007c0c */ /* 0x002fc8000bf06070 */
[----:B------:R-:W-:-:S13]  /*0340*/  ISETP.GE.U32.AND.EX P0, PT, R17, UR7, PT, P0 ;  /* 0x0000000711007c0c */ /* 0x000fda000bf06100 */
[----:B------:R-:W-:Y:S05]  /*0350*/  @!P0 BRA `(.L_x_3) ;  /* 0xfffffffc007c8947 */ /* 0x000fea000383ffff */
[----:B------:R-:W-:Y:S05]  /*0360*/  EXIT ;  /* 0x000000000000794d */ /* 0x000fea0003800000 */
.L_x_4:
[----:B------:R-:W-:-:S00]  /*0370*/  BRA `(.L_x_4) ;  /* 0xfffffffc00fc7947 */ /* 0x000fc0000383ffff */
[----:B------:R-:W-:-:S00]  /*0380*/  NOP ;  /* 0x0000000000007918 */ /* 0x000fc00000000000 */
[----:B------:R-:W-:-:S00]  /*0390*/  NOP ;  /* 0x0000000000007918 */ /* 0x000fc00000000000 */
[----:B------:R-:W-:-:S00]  /*03a0*/  NOP ;  /* 0x0000000000007918 */ /* 0x000fc00000000000 */
[----:B------:R-:W-:-:S00]  /*03b0*/  NOP ;  /* 0x0000000000007918 */ /* 0x000fc00000000000 */
[----:B------:R-:W-:-:S00]  /*03c0*/  NOP ;  /* 0x0000000000007918 */ /* 0x000fc00000000000 */
[----:B------:R-:W-:-:S00]  /*03d0*/  NOP ;  /* 0x0000000000007918 */ /* 0x000fc00000000000 */
[----:B------:R-:W-:-:S00]  /*03e0*/  NOP ;  /* 0x0000000000007918 */ /* 0x000fc00000000000 */
[----:B------:R-:W-:-:S00]  /*03f0*/  NOP ;  /* 0x0000000000007918 */ /* 0x000fc00000000000 */
.L_x_5:


//--------------------- .nv.shared.reserved.0     --------------------------
	.section	.nv.shared.reserved.0,"aw",@nobits
	.weak		__nv_reservedSMEM_offset_0_alias
	.size		__nv_reservedSMEM_offset_0_alias, 0, 64
	.other		__nv_reservedSMEM_offset_0_alias,@"STO_CUDA_RESERVED_SHARED STV_DEFAULT"
__nv_reservedSMEM_offset_0_alias:
	.zero		0
	.zero		64


//--------------------- .nv.constant0._Z6squarePlmm --------------------------
	.section	.nv.constant0._Z6squarePlmm,"a",@progbits
	.sectionflags	@""
	.align	4
.nv.constant0._Z6squarePlmm:
	.zero		920


//--------------------- SYMBOLS --------------------------

	.type		.nv.reservedSmem.offset0,@object
	.size		.nv.reservedSmem.offset0,0x4
